//
// Generated by NVIDIA NVVM Compiler
//
// Compiler Build ID: CL-36424714
// Cuda compilation tools, release 13.0, V13.0.88
// Based on NVVM 20.0.0
//

.version 9.0
.target sm_100
.address_size 64

	// .globl	default_function_kernel

.visible .entry default_function_kernel(
	.param .u64 .ptr .align 1 default_function_kernel_param_0,
	.param .u64 .ptr .align 1 default_function_kernel_param_1
)
{
	.reg .pred 	%p<3>;
	.reg .b32 	%r<9>;
	.reg .b32 	%f<136>;
	.reg .b64 	%rd<11>;

	ld.param.u64 	%rd6, [default_function_kernel_param_0];
	ld.param.u64 	%rd5, [default_function_kernel_param_1];
	cvta.to.global.u64 	%rd7, %rd6;
	add.s64 	%rd1, %rd7, 128;
	mov.b32 	%r7, 0;
	mov.f32 	%f135, 0fFF7FFFFD;
$L__BB0_1:
	mul.wide.u32 	%rd8, %r7, 1560;
	add.s64 	%rd10, %rd1, %rd8;
	mov.b32 	%r8, 0;
$L__BB0_2:
	ld.global.nc.f32 	%f5, [%rd10+-128];
	max.f32 	%f6, %f135, %f5;
	ld.global.nc.f32 	%f7, [%rd10+-124];
	max.f32 	%f8, %f6, %f7;
	ld.global.nc.f32 	%f9, [%rd10+-120];
	max.f32 	%f10, %f8, %f9;
	ld.global.nc.f32 	%f11, [%rd10+-116];
	max.f32 	%f12, %f10, %f11;
	ld.global.nc.f32 	%f13, [%rd10+-112];
	max.f32 	%f14, %f12, %f13;
	ld.global.nc.f32 	%f15, [%rd10+-108];
	max.f32 	%f16, %f14, %f15;
	ld.global.nc.f32 	%f17, [%rd10+-104];
	max.f32 	%f18, %f16, %f17;
	ld.global.nc.f32 	%f19, [%rd10+-100];
	max.f32 	%f20, %f18, %f19;
	ld.global.nc.f32 	%f21, [%rd10+-96];
	max.f32 	%f22, %f20, %f21;
	ld.global.nc.f32 	%f23, [%rd10+-92];
	max.f32 	%f24, %f22, %f23;
	ld.global.nc.f32 	%f25, [%rd10+-88];
	max.f32 	%f26, %f24, %f25;
	ld.global.nc.f32 	%f27, [%rd10+-84];
	max.f32 	%f28, %f26, %f27;
	ld.global.nc.f32 	%f29, [%rd10+-80];
	max.f32 	%f30, %f28, %f29;
	ld.global.nc.f32 	%f31, [%rd10+-76];
	max.f32 	%f32, %f30, %f31;
	ld.global.nc.f32 	%f33, [%rd10+-72];
	max.f32 	%f34, %f32, %f33;
	ld.global.nc.f32 	%f35, [%rd10+-68];
	max.f32 	%f36, %f34, %f35;
	ld.global.nc.f32 	%f37, [%rd10+-64];
	max.f32 	%f38, %f36, %f37;
	ld.global.nc.f32 	%f39, [%rd10+-60];
	max.f32 	%f40, %f38, %f39;
	ld.global.nc.f32 	%f41, [%rd10+-56];
	max.f32 	%f42, %f40, %f41;
	ld.global.nc.f32 	%f43, [%rd10+-52];
	max.f32 	%f44, %f42, %f43;
	ld.global.nc.f32 	%f45, [%rd10+-48];
	max.f32 	%f46, %f44, %f45;
	ld.global.nc.f32 	%f47, [%rd10+-44];
	max.f32 	%f48, %f46, %f47;
	ld.global.nc.f32 	%f49, [%rd10+-40];
	max.f32 	%f50, %f48, %f49;
	ld.global.nc.f32 	%f51, [%rd10+-36];
	max.f32 	%f52, %f50, %f51;
	ld.global.nc.f32 	%f53, [%rd10+-32];
	max.f32 	%f54, %f52, %f53;
	ld.global.nc.f32 	%f55, [%rd10+-28];
	max.f32 	%f56, %f54, %f55;
	ld.global.nc.f32 	%f57, [%rd10+-24];
	max.f32 	%f58, %f56, %f57;
	ld.global.nc.f32 	%f59, [%rd10+-20];
	max.f32 	%f60, %f58, %f59;
	ld.global.nc.f32 	%f61, [%rd10+-16];
	max.f32 	%f62, %f60, %f61;
	ld.global.nc.f32 	%f63, [%rd10+-12];
	max.f32 	%f64, %f62, %f63;
	ld.global.nc.f32 	%f65, [%rd10+-8];
	max.f32 	%f66, %f64, %f65;
	ld.global.nc.f32 	%f67, [%rd10+-4];
	max.f32 	%f68, %f66, %f67;
	ld.global.nc.f32 	%f69, [%rd10];
	max.f32 	%f70, %f68, %f69;
	ld.global.nc.f32 	%f71, [%rd10+4];
	max.f32 	%f72, %f70, %f71;
	ld.global.nc.f32 	%f73, [%rd10+8];
	max.f32 	%f74, %f72, %f73;
	ld.global.nc.f32 	%f75, [%rd10+12];
	max.f32 	%f76, %f74, %f75;
	ld.global.nc.f32 	%f77, [%rd10+16];
	max.f32 	%f78, %f76, %f77;
	ld.global.nc.f32 	%f79, [%rd10+20];
	max.f32 	%f80, %f78, %f79;
	ld.global.nc.f32 	%f81, [%rd10+24];
	max.f32 	%f82, %f80, %f81;
	ld.global.nc.f32 	%f83, [%rd10+28];
	max.f32 	%f84, %f82, %f83;
	ld.global.nc.f32 	%f85, [%rd10+32];
	max.f32 	%f86, %f84, %f85;
	ld.global.nc.f32 	%f87, [%rd10+36];
	max.f32 	%f88, %f86, %f87;
	ld.global.nc.f32 	%f89, [%rd10+40];
	max.f32 	%f90, %f88, %f89;
	ld.global.nc.f32 	%f91, [%rd10+44];
	max.f32 	%f92, %f90, %f91;
	ld.global.nc.f32 	%f93, [%rd10+48];
	max.f32 	%f94, %f92, %f93;
	ld.global.nc.f32 	%f95, [%rd10+52];
	max.f32 	%f96, %f94, %f95;
	ld.global.nc.f32 	%f97, [%rd10+56];
	max.f32 	%f98, %f96, %f97;
	ld.global.nc.f32 	%f99, [%rd10+60];
	max.f32 	%f100, %f98, %f99;
	ld.global.nc.f32 	%f101, [%rd10+64];
	max.f32 	%f102, %f100, %f101;
	ld.global.nc.f32 	%f103, [%rd10+68];
	max.f32 	%f104, %f102, %f103;
	ld.global.nc.f32 	%f105, [%rd10+72];
	max.f32 	%f106, %f104, %f105;
	ld.global.nc.f32 	%f107, [%rd10+76];
	max.f32 	%f108, %f106, %f107;
	ld.global.nc.f32 	%f109, [%rd10+80];
	max.f32 	%f110, %f108, %f109;
	ld.global.nc.f32 	%f111, [%rd10+84];
	max.f32 	%f112, %f110, %f111;
	ld.global.nc.f32 	%f113, [%rd10+88];
	max.f32 	%f114, %f112, %f113;
	ld.global.nc.f32 	%f115, [%rd10+92];
	max.f32 	%f116, %f114, %f115;
	ld.global.nc.f32 	%f117, [%rd10+96];
	max.f32 	%f118, %f116, %f117;
	ld.global.nc.f32 	%f119, [%rd10+100];
	max.f32 	%f120, %f118, %f119;
	ld.global.nc.f32 	%f121, [%rd10+104];
	max.f32 	%f122, %f120, %f121;
	ld.global.nc.f32 	%f123, [%rd10+108];
	max.f32 	%f124, %f122, %f123;
	ld.global.nc.f32 	%f125, [%rd10+112];
	max.f32 	%f126, %f124, %f125;
	ld.global.nc.f32 	%f127, [%rd10+116];
	max.f32 	%f128, %f126, %f127;
	ld.global.nc.f32 	%f129, [%rd10+120];
	max.f32 	%f130, %f128, %f129;
	ld.global.nc.f32 	%f131, [%rd10+124];
	max.f32 	%f132, %f130, %f131;
	ld.global.nc.f32 	%f133, [%rd10+128];
	max.f32 	%f135, %f132, %f133;
	add.s32 	%r8, %r8, 1;
	add.s64 	%rd10, %rd10, 260;
	setp.ne.s32 	%p1, %r8, 6;
	@%p1 bra 	$L__BB0_2;
	add.s32 	%r7, %r7, 1;
	setp.ne.s32 	%p2, %r7, 11;
	@%p2 bra 	$L__BB0_1;
	cvta.to.global.u64 	%rd9, %rd5;
	st.global.f32 	[%rd9], %f135;
	ret;

}


// ===== COMPILED SASS (sm_100) =====

	.target	sm_100

	.elftype	@"ET_EXEC"


//--------------------- .note.nv.tkinfo           --------------------------
	.section	.note.nv.tkinfo,"",@"SHT_NOTE"
	.sectionflags	@"SHF_NOTE_NV_TKINFO"
	.tkinfo
        /*0018*/ 	.word	0x00000002
        /*0030*/ 	.string	""
        /*0030*/ 	.string	"ptxas"
        /*0030*/ 	.string	"Cuda compilation tools, release 13.0, V13.0.88"
        /*0030*/ 	.string	"Build cuda_13.0.r13.0/compiler.36424714_0"
        /*0030*/ 	.string	"-arch sm_100 -m 64 "



//--------------------- .note.nv.cuinfo           --------------------------
	.section	.note.nv.cuinfo,"",@"SHT_NOTE"
	.sectionflags	@"SHF_NOTE_NV_CUINFO"
        /*0018*/ 	.short	0x0002
        /*001a*/ 	.short	0x0064
        /*001c*/ 	.short	0x0082
	.zero		2


//--------------------- .nv.info                  --------------------------
	.section	.nv.info,"",@"SHT_CUDA_INFO"
	.align	4


	//----- nvinfo : EIATTR_REGCOUNT
	.align		4
        /*0000*/ 	.byte	0x04, 0x2f
        /*0002*/ 	.short	(.L_1 - .L_0)
	.align		4
.L_0:
        /*0004*/ 	.word	index@(default_function_kernel)
        /*0008*/ 	.word	0x0000001d


	//----- nvinfo : EIATTR_FRAME_SIZE
	.align		4
.L_1:
        /*000c*/ 	.byte	0x04, 0x11
        /*000e*/ 	.short	(.L_3 - .L_2)
	.align		4
.L_2:
        /*0010*/ 	.word	index@(default_function_kernel)
        /*0014*/ 	.word	0x00000000


	//----- nvinfo : EIATTR_MIN_STACK_SIZE
	.align		4
.L_3:
        /*0018*/ 	.byte	0x04, 0x12
        /*001a*/ 	.short	(.L_5 - .L_4)
	.align		4
.L_4:
        /*001c*/ 	.word	index@(default_function_kernel)
        /*0020*/ 	.word	0x00000000
.L_5:


//--------------------- .nv.compat                --------------------------
	.section	.nv.compat,"",@"SHT_CUDA_COMPAT_INFO"
	.align	4
        /*0000*/ 	.byte	0x02, 0x09, 0x00, 0x00, 0x02, 0x02, 0x01, 0x00, 0x02, 0x05, 0x05, 0x00, 0x03, 0x07, 0x01, 0x01
        /*0010*/ 	.byte	0x02, 0x03, 0x00, 0x00, 0x02, 0x06, 0x01, 0x00, 0x04, 0x0b, 0x08, 0x00, 0x09, 0x00, 0x00, 0x00
        /*0020*/ 	.byte	0x00, 0x00, 0x00, 0x00


//--------------------- .nv.info.default_function_kernel --------------------------
	.section	.nv.info.default_function_kernel,"",@"SHT_CUDA_INFO"
	.sectionflags	@""
	.align	4


	//----- nvinfo : EIATTR_CUDA_API_VERSION
	.align		4
        /*0000*/ 	.byte	0x04, 0x37
        /*0002*/ 	.short	(.L_7 - .L_6)
.L_6:
        /*0004*/ 	.word	0x00000082


	//----- nvinfo : EIATTR_KPARAM_INFO
	.align		4
.L_7:
        /*0008*/ 	.byte	0x04, 0x17
        /*000a*/ 	.short	(.L_9 - .L_8)
.L_8:
        /*000c*/ 	.word	0x00000000
        /*0010*/ 	.short	0x0001
        /*0012*/ 	.short	0x0008
        /*0014*/ 	.byte	0x00, 0xf5, 0x21, 0x00


	//----- nvinfo : EIATTR_KPARAM_INFO
	.align		4
.L_9:
        /*0018*/ 	.byte	0x04, 0x17
        /*001a*/ 	.short	(.L_11 - .L_10)
.L_10:
        /*001c*/ 	.word	0x00000000
        /*0020*/ 	.short	0x0000
        /*0022*/ 	.short	0x0000
        /*0024*/ 	.byte	0x00, 0xf5, 0x21, 0x00


	//----- nvinfo : EIATTR_SPARSE_MMA_MASK
	.align		4
.L_11:
        /*0028*/ 	.byte	0x03, 0x50
        /*002a*/ 	.short	0x0000


	//----- nvinfo : EIATTR_MAXREG_COUNT
	.align		4
        /*002c*/ 	.byte	0x03, 0x1b
        /*002e*/ 	.short	0x00ff


	//----- nvinfo : EIATTR_MERCURY_ISA_VERSION
	.align		4
        /*0030*/ 	.byte	0x03, 0x5f
        /*0032*/ 	.short	0x0101


	//----- nvinfo : EIATTR_VRC_CTA_INIT_COUNT
	.align		4
        /*0034*/ 	.byte	0x02, 0x4a
	.zero		1
	.zero		1


	//----- nvinfo : EIATTR_EXIT_INSTR_OFFSETS
	.align		4
        /*0038*/ 	.byte	0x04, 0x1c
        /*003a*/ 	.short	(.L_13 - .L_12)


	//   ....[0]....
.L_12:
        /*003c*/ 	.word	0x000007a0


	//----- nvinfo : EIATTR_CBANK_PARAM_SIZE
	.align		4
.L_13:
        /*0040*/ 	.byte	0x03, 0x19
        /*0042*/ 	.short	0x0010


	//----- nvinfo : EIATTR_PARAM_CBANK
	.align		4
        /*0044*/ 	.byte	0x04, 0x0a
        /*0046*/ 	.short	(.L_15 - .L_14)
	.align		4
.L_14:
        /*0048*/ 	.word	index@(.nv.constant0.default_function_kernel)
        /*004c*/ 	.short	0x0380
        /*004e*/ 	.short	0x0010


	//----- nvinfo : EIATTR_SW_WAR
	.align		4
.L_15:
        /*0050*/ 	.byte	0x04, 0x36
        /*0052*/ 	.short	(.L_17 - .L_16)
.L_16:
        /*0054*/ 	.word	0x00000008
.L_17:


//--------------------- .nv.callgraph             --------------------------
	.section	.nv.callgraph,"",@"SHT_CUDA_CALLGRAPH"
	.align	4
	.sectionentsize	8
	.align		4
        /*0000*/ 	.word	0x00000000
	.align		4
        /*0004*/ 	.word	0xffffffff
	.align		4
        /*0008*/ 	.word	0x00000000
	.align		4
        /*000c*/ 	.word	0xfffffffe
	.align		4
        /*0010*/ 	.word	0x00000000
	.align		4
        /*0014*/ 	.word	0xfffffffd
	.align		4
        /*0018*/ 	.word	0x00000000
	.align		4
        /*001c*/ 	.word	0xfffffffc


//--------------------- .text.default_function_kernel --------------------------
	.section	.text.default_function_kernel,"ax",@progbits
	.align	128
        .global         default_function_kernel
        .type           default_function_kernel,@function
        .size           default_function_kernel,(.L_x_3 - default_function_kernel)
        .other          default_function_kernel,@"STO_CUDA_ENTRY STV_DEFAULT"
default_function_kernel:
.text.default_function_kernel:
[----:B------:R-:W-:Y:S01]  /*0000*/  LDC R1, c[0x0][0x37c] ;  /* 0x0000df00ff017b82 */ /* 0x000fe20000000800 */
[----:B------:R-:W0:Y:S01]  /*0010*/  LDCU.64 UR6, c[0x0][0x380] ;  /* 0x00007000ff0677ac */ /* 0x000e220008000a00 */
[----:B------:R-:W-:Y:S01]  /*0020*/  IMAD.MOV.U32 R0, RZ, RZ, -0x800003 ;  /* 0xff7ffffdff007424 */ /* 0x000fe200078e00ff */
[----:B------:R-:W1:Y:S01]  /*0030*/  LDCU.64 UR10, c[0x0][0x358] ;  /* 0x00006b00ff0a77ac */ /* 0x000e620008000a00 */
[----:B------:R-:W-:Y:S01]  /*0040*/  UMOV UR4, URZ ;  /* 0x000000ff00047c82 */ /* 0x000fe20008000000 */
[----:B0-----:R-:W-:-:S04]  /*0050*/  UIADD3 UR6, UP0, UPT, UR6, 0x80, URZ ;  /* 0x0000008006067890 */ /* 0x001fc8000ff1e0ff */
[----:B-1----:R-:W-:-:S12]  /*0060*/  UIADD3.X UR7, UPT, UPT, URZ, UR7, URZ, UP0, !UPT ;  /* 0x00000007ff077290 */ /* 0x002fd800087fe4ff */
.L_x_1:
[----:B------:R-:W-:Y:S02]  /*0070*/  UIMAD.WIDE.U32 UR8, UR4, 0x618, UR6 ;  /* 0x00000618040878a5 */ /* 0x000fe4000f8e0006 */
[----:B------:R-:W-:Y:S01]  /*0080*/  UIADD3 UR4, UPT, UPT, UR4, 0x1, URZ ;  /* 0x0000000104047890 */ /* 0x000fe2000fffe0ff */
[----:B------:R-:W-:-:S03]  /*0090*/  UMOV UR5, URZ ;  /* 0x000000ff00057c82 */ /* 0x000fc60008000000 */
[----:B------:R-:W-:Y:S01]  /*00a0*/  IMAD.U32 R5, RZ, RZ, UR9 ;  /* 0x00000009ff057e24 */ /* 0x000fe2000f8e00ff */
[----:B------:R-:W-:Y:S01]  /*00b0*/  UISETP.NE.AND UP1, UPT, UR4, 0xb, UPT ;  /* 0x0000000b0400788c */ /* 0x000fe2000bf25270 */
[----:B------:R-:W-:Y:S02]  /*00c0*/  IMAD.U32 R3, RZ, RZ, UR9 ;  /* 0x00000009ff037e24 */ /* 0x000fe4000f8e00ff */
[----:B------:R-:W-:Y:S02]  /*00d0*/  IMAD.U32 R2, RZ, RZ, UR8 ;  /* 0x00000008ff027e24 */ /* 0x000fe4000f8e00ff */
[----:B------:R-:W-:Y:S02]  /*00e0*/  IMAD.U32 R4, RZ, RZ, UR8 ;  /* 0x00000008ff047e24 */ /* 0x000fe4000f8e00ff */
[----:B------:R-:W-:-:S07]  /*00f0*/  IMAD.MOV.U32 R3, RZ, RZ, R5 ;  /* 0x000000ffff037224 */ /* 0x000fce00078e0005 */
.L_x_0:
[----:B------:R-:W2:Y:S04]  /*0100*/  LDG.E.CONSTANT R5, desc[UR10][R2.64+-0x80] ;  /* 0xffff800a02057981 */ /* 0x000ea8000c1e9900 */
[----:B------:R-:W2:Y:S04]  /*0110*/  LDG.E.CONSTANT R18, desc[UR10][R2.64+-0x7c] ;  /* 0xffff840a02127981 */ /* 0x000ea8000c1e9900 */
[----:B------:R-:W3:Y:S04]  /*0120*/  LDG.E.CONSTANT R24, desc[UR10][R2.64+-0x78] ;  /* 0xffff880a02187981 */ /* 0x000ee8000c1e9900 */
[----:B------:R-:W3:Y:S04]  /*0130*/  LDG.E.CONSTANT R26, desc[UR10][R2.64+-0x74] ;  /* 0xffff8c0a021a7981 */ /* 0x000ee8000c1e9900 */
[----:B------:R-:W4:Y:S04]  /*0140*/  LDG.E.CONSTANT R4, desc[UR10][R2.64+-0x70] ;  /* 0xffff900a02047981 */ /* 0x000f28000c1e9900 */
[----:B------:R-:W4:Y:S04]  /*0150*/  LDG.E.CONSTANT R7, desc[UR10][R2.64+-0x6c] ;  /* 0xffff940a02077981 */ /* 0x000f28000c1e9900 */
[----:B------:R-:W5:Y:S04]  /*0160*/  LDG.E.CONSTANT R9, desc[UR10][R2.64+-0x68] ;  /* 0xffff980a02097981 */ /* 0x000f68000c1e9900 */
        /* <DEDUP_REMOVED lines=15> */
[----:B------:R-:W5:Y:S01]  /*0260*/  LDG.E.CONSTANT R21, desc[UR10][R2.64+-0x24] ;  /* 0xffffdc0a02157981 */ /* 0x000f62000c1e9900 */
[----:B--2---:R-:W-:-:S03]  /*0270*/  FMNMX3 R5, R0, R5, R18, !PT ;  /* 0x0000000500057276 */ /* 0x004fc60007800012 */
[----:B------:R-:W2:Y:S04]  /*0280*/  LDG.E.CONSTANT R18, desc[UR10][R2.64+-0x28] ;  /* 0xffffd80a02127981 */ /* 0x000ea8000c1e9900 */
[----:B------:R-:W2:Y:S01]  /*0290*/  LDG.E.CONSTANT R0, desc[UR10][R2.64+-0x20] ;  /* 0xffffe00a02007981 */ /* 0x000ea2000c1e9900 */
[----:B---3--:R-:W-:-:S03]  /*02a0*/  FMNMX3 R24, R5, R24, R26, !PT ;  /* 0x0000001805187276 */ /* 0x008fc6000780001a */
[----:B------:R-:W3:Y:S01]  /*02b0*/  LDG.E.CONSTANT R5, desc[UR10][R2.64+-0x1c] ;  /* 0xffffe40a02057981 */ /* 0x000ee2000c1e9900 */
[----:B----4-:R-:W-:-:S03]  /*02c0*/  FMNMX3 R24, R24, R4, R7, !PT ;  /* 0x0000000418187276 */ /* 0x010fc60007800007 */
[----:B------:R-:W4:Y:S04]  /*02d0*/  LDG.E.CONSTANT R4, desc[UR10][R2.64+-0x18] ;  /* 0xffffe80a02047981 */ /* 0x000f28000c1e9900 */
[----:B------:R-:W4:Y:S01]  /*02e0*/  LDG.E.CONSTANT R7, desc[UR10][R2.64+-0x14] ;  /* 0xffffec0a02077981 */ /* 0x000f22000c1e9900 */
[----:B-----5:R-:W-:-:S03]  /*02f0*/  FMNMX3 R24, R24, R9, R6, !PT ;  /* 0x0000000918187276 */ /* 0x020fc60007800006 */
[----:B------:R-:W5:Y:S04]  /*0300*/  LDG.E.CONSTANT R6, desc[UR10][R2.64+-0x10] ;  /* 0xfffff00a02067981 */ /* 0x000f68000c1e9900 */
[----:B------:R-:W5:Y:S01]  /*0310*/  LDG.E.CONSTANT R9, desc[UR10][R2.64+-0xc] ;  /* 0xfffff40a02097981 */ /* 0x000f62000c1e9900 */
[----:B------:R-:W-:-:S03]  /*0320*/  FMNMX3 R24, R24, R8, R11, !PT ;  /* 0x0000000818187276 */ /* 0x000fc6000780000b */
        /* <DEDUP_REMOVED lines=20> */
[----:B--2---:R-:W-:-:S03]  /*0470*/  FMNMX3 R24, R24, R18, R21, !PT ;  /* 0x0000001218187276 */ /* 0x004fc60007800015 */
[----:B------:R-:W2:Y:S04]  /*0480*/  LDG.E.CONSTANT R18, desc[UR10][R2.64+0x30] ;  /* 0x0000300a02127981 */ /* 0x000ea8000c1e9900 */
[----:B------:R-:W2:Y:S01]  /*0490*/  LDG.E.CONSTANT R21, desc[UR10][R2.64+0x34] ;  /* 0x0000340a02157981 */ /* 0x000ea2000c1e9900 */
[----:B---3--:R-:W-:-:S03]  /*04a0*/  FMNMX3 R24, R24, R0, R5, !PT ;  /* 0x0000000018187276 */ /* 0x008fc60007800005 */
[----:B------:R-:W3:Y:S04]  /*04b0*/  LDG.E.CONSTANT R5, desc[UR10][R2.64+0x38] ;  /* 0x0000380a02057981 */ /* 0x000ee8000c1e9900 */
        /* <DEDUP_REMOVED lines=24> */
[----:B------:R-:W5:Y:S04]  /*0640*/  LDG.E.CONSTANT R23, desc[UR10][R2.64+0x7c] ;  /* 0x00007c0a02177981 */ /* 0x000f68000c1e9900 */
[----:B------:R0:W5:Y:S01]  /*0650*/  LDG.E.CONSTANT R20, desc[UR10][R2.64+0x80] ;  /* 0x0000800a02147981 */ /* 0x000162000c1e9900 */
[----:B------:R-:W-:Y:S01]  /*0660*/  FMNMX3 R22, R26, R25, R22, !PT ;  /* 0x000000191a167276 */ /* 0x000fe20007800016 */
[----:B------:R-:W-:-:S04]  /*0670*/  UIADD3 UR5, UPT, UPT, UR5, 0x1, URZ ;  /* 0x0000000105057890 */ /* 0x000fc8000fffe0ff */
[----:B------:R-:W-:Y:S01]  /*0680*/  UISETP.NE.AND UP0, UPT, UR5, 0x6, UPT ;  /* 0x000000060500788c */ /* 0x000fe2000bf05270 */
[----:B0-----:R-:W-:-:S05]  /*0690*/  IADD3 R2, P0, PT, R2, 0x104, RZ ;  /* 0x0000010402027810 */ /* 0x001fca0007f1e0ff */
[----:B------:R-:W-:Y:S01]  /*06a0*/  IMAD.X R3, RZ, RZ, R3, P0 ;  /* 0x000000ffff037224 */ /* 0x000fe200000e0603 */
[----:B--2---:R-:W-:-:S04]  /*06b0*/  FMNMX3 R18, R22, R18, R21, !PT ;  /* 0x0000001216127276 */ /* 0x004fc80007800015 */
[----:B---3--:R-:W-:-:S04]  /*06c0*/  FMNMX3 R0, R18, R5, R0, !PT ;  /* 0x0000000512007276 */ /* 0x008fc80007800000 */
[----:B----4-:R-:W-:-:S04]  /*06d0*/  FMNMX3 R0, R0, R7, R4, !PT ;  /* 0x0000000700007276 */ /* 0x010fc80007800004 */
[----:B-----5:R-:W-:-:S04]  /*06e0*/  FMNMX3 R0, R0, R9, R6, !PT ;  /* 0x0000000900007276 */ /* 0x020fc80007800006 */
[----:B------:R-:W-:-:S04]  /*06f0*/  FMNMX3 R0, R0, R11, R8, !PT ;  /* 0x0000000b00007276 */ /* 0x000fc80007800008 */
[----:B------:R-:W-:-:S04]  /*0700*/  FMNMX3 R0, R0, R13, R10, !PT ;  /* 0x0000000d00007276 */ /* 0x000fc8000780000a */
[----:B------:R-:W-:-:S04]  /*0710*/  FMNMX3 R0, R0, R15, R12, !PT ;  /* 0x0000000f00007276 */ /* 0x000fc8000780000c */
[----:B------:R-:W-:-:S04]  /*0720*/  FMNMX3 R0, R0, R14, R17, !PT ;  /* 0x0000000e00007276 */ /* 0x000fc80007800011 */
[----:B------:R-:W-:-:S04]  /*0730*/  FMNMX3 R0, R0, R19, R16, !PT ;  /* 0x0000001300007276 */ /* 0x000fc80007800010 */
[----:B------:R-:W-:-:S04]  /*0740*/  FMNMX3 R23, R0, R24, R23, !PT ;  /* 0x0000001800177276 */ /* 0x000fc80007800017 */
[----:B------:R-:W-:Y:S01]  /*0750*/  FMNMX R0, R23, R20, !PT ;  /* 0x0000001417007209 */ /* 0x000fe20007800000 */
[----:B------:R-:W-:Y:S06]  /*0760*/  BRA.U UP0, `(.L_x_0) ;  /* 0xfffffff900647547 */ /* 0x000fec000b83ffff */
[----:B------:R-:W-:Y:S05]  /*0770*/  BRA.U UP1, `(.L_x_1) ;  /* 0xfffffff9013c7547 */ /* 0x000fea000b83ffff */
[----:B------:R-:W0:Y:S02]  /*0780*/  LDC.64 R2, c[0x0][0x388] ;  /* 0x0000e200ff027b82 */ /* 0x000e240000000a00 */
[----:B0-----:R-:W-:Y:S01]  /*0790*/  STG.E desc[UR10][R2.64], R0 ;  /* 0x0000000002007986 */ /* 0x001fe2000c10190a */
[----:B------:R-:W-:Y:S05]  /*07a0*/  EXIT ;  /* 0x000000000000794d */ /* 0x000fea0003800000 */
.L_x_2:
[----:B------:R-:W-:-:S00]  /*07b0*/  BRA `(.L_x_2) ;  /* 0xfffffffc00fc7947 */ /* 0x000fc0000383ffff */
[----:B------:R-:W-:-:S00]  /*07c0*/  NOP ;  /* 0x0000000000007918 */ /* 0x000fc00000000000 */
        /* <DEDUP_REMOVED lines=11> */
.L_x_3:


//--------------------- .nv.shared.reserved.0     --------------------------
	.section	.nv.shared.reserved.0,"aw",@nobits
	.weak		__nv_reservedSMEM_offset_0_alias
	.size		__nv_reservedSMEM_offset_0_alias, 0, 64
	.other		__nv_reservedSMEM_offset_0_alias,@"STO_CUDA_RESERVED_SHARED STV_DEFAULT"
__nv_reservedSMEM_offset_0_alias:
	.zero		0
	.zero		64


//--------------------- .nv.constant0.default_function_kernel --------------------------
	.section	.nv.constant0.default_function_kernel,"a",@progbits
	.sectionflags	@""
	.align	4
.nv.constant0.default_function_kernel:
	.zero		912


//--------------------- SYMBOLS --------------------------

	.type		.nv.reservedSmem.offset0,@object
	.size		.nv.reservedSmem.offset0,0x4
